//
// Generated by NVIDIA NVVM Compiler
//
// Compiler Build ID: CL-36424714
// Cuda compilation tools, release 13.0, V13.0.88
// Based on NVVM 20.0.0
//

.version 9.0
.target sm_100
.address_size 64

	// .globl	_Z14linearfunctionPiS_S_

.visible .entry _Z14linearfunctionPiS_S_(
	.param .u64 .ptr .align 1 _Z14linearfunctionPiS_S__param_0,
	.param .u64 .ptr .align 1 _Z14linearfunctionPiS_S__param_1,
	.param .u64 .ptr .align 1 _Z14linearfunctionPiS_S__param_2
)
{
	.reg .pred 	%p<2>;
	.reg .b32 	%r<9>;
	.reg .b64 	%rd<10>;

	ld.param.u64 	%rd1, [_Z14linearfunctionPiS_S__param_0];
	ld.param.u64 	%rd2, [_Z14linearfunctionPiS_S__param_1];
	ld.param.u64 	%rd3, [_Z14linearfunctionPiS_S__param_2];
	mov.u32 	%r2, %ntid.x;
	mov.u32 	%r3, %ctaid.x;
	mov.u32 	%r4, %tid.x;
	mad.lo.s32 	%r1, %r2, %r3, %r4;
	setp.gt.s32 	%p1, %r1, 4;
	@%p1 bra 	$L__BB0_2;
	cvta.to.global.u64 	%rd4, %rd3;
	cvta.to.global.u64 	%rd5, %rd1;
	cvta.to.global.u64 	%rd6, %rd2;
	ld.global.u32 	%r5, [%rd4];
	mul.wide.s32 	%rd7, %r1, 4;
	add.s64 	%rd8, %rd5, %rd7;
	ld.global.u32 	%r6, [%rd8];
	add.s64 	%rd9, %rd6, %rd7;
	ld.global.u32 	%r7, [%rd9];
	mad.lo.s32 	%r8, %r6, %r5, %r7;
	st.global.u32 	[%rd9], %r8;
$L__BB0_2:
	ret;

}


// ===== COMPILED SASS (sm_100) =====

	.target	sm_100

	.elftype	@"ET_EXEC"


//--------------------- .note.nv.tkinfo           --------------------------
	.section	.note.nv.tkinfo,"",@"SHT_NOTE"
	.sectionflags	@"SHF_NOTE_NV_TKINFO"
	.tkinfo
        /*0018*/ 	.word	0x00000002
        /*0030*/ 	.string	""
        /*0030*/ 	.string	"ptxas"
        /*0030*/ 	.string	"Cuda compilation tools, release 13.0, V13.0.88"
        /*0030*/ 	.string	"Build cuda_13.0.r13.0/compiler.36424714_0"
        /*0030*/ 	.string	"-arch sm_100 -m 64 "



//--------------------- .note.nv.cuinfo           --------------------------
	.section	.note.nv.cuinfo,"",@"SHT_NOTE"
	.sectionflags	@"SHF_NOTE_NV_CUINFO"
        /*0018*/ 	.short	0x0002
        /*001a*/ 	.short	0x0064
        /*001c*/ 	.short	0x0082
	.zero		2


//--------------------- .nv.info                  --------------------------
	.section	.nv.info,"",@"SHT_CUDA_INFO"
	.align	4


	//----- nvinfo : EIATTR_REGCOUNT
	.align		4
        /*0000*/ 	.byte	0x04, 0x2f
        /*0002*/ 	.short	(.L_1 - .L_0)
	.align		4
.L_0:
        /*0004*/ 	.word	index@(_Z14linearfunctionPiS_S_)
        /*0008*/ 	.word	0x0000000c


	//----- nvinfo : EIATTR_FRAME_SIZE
	.align		4
.L_1:
        /*000c*/ 	.byte	0x04, 0x11
        /*000e*/ 	.short	(.L_3 - .L_2)
	.align		4
.L_2:
        /*0010*/ 	.word	index@(_Z14linearfunctionPiS_S_)
        /*0014*/ 	.word	0x00000000


	//----- nvinfo : EIATTR_MIN_STACK_SIZE
	.align		4
.L_3:
        /*0018*/ 	.byte	0x04, 0x12
        /*001a*/ 	.short	(.L_5 - .L_4)
	.align		4
.L_4:
        /*001c*/ 	.word	index@(_Z14linearfunctionPiS_S_)
        /*0020*/ 	.word	0x00000000
.L_5:


//--------------------- .nv.compat                --------------------------
	.section	.nv.compat,"",@"SHT_CUDA_COMPAT_INFO"
	.align	4
        /*0000*/ 	.byte	0x02, 0x09, 0x00, 0x00, 0x02, 0x02, 0x01, 0x00, 0x02, 0x05, 0x05, 0x00, 0x03, 0x07, 0x01, 0x01
        /*0010*/ 	.byte	0x02, 0x03, 0x00, 0x00, 0x02, 0x06, 0x01, 0x00, 0x04, 0x0b, 0x08, 0x00, 0x09, 0x00, 0x00, 0x00
        /*0020*/ 	.byte	0x00, 0x00, 0x00, 0x00


//--------------------- .nv.info._Z14linearfunctionPiS_S_ --------------------------
	.section	.nv.info._Z14linearfunctionPiS_S_,"",@"SHT_CUDA_INFO"
	.sectionflags	@""
	.align	4


	//----- nvinfo : EIATTR_CUDA_API_VERSION
	.align		4
        /*0000*/ 	.byte	0x04, 0x37
        /*0002*/ 	.short	(.L_7 - .L_6)
.L_6:
        /*0004*/ 	.word	0x00000082


	//----- nvinfo : EIATTR_KPARAM_INFO
	.align		4
.L_7:
        /*0008*/ 	.byte	0x04, 0x17
        /*000a*/ 	.short	(.L_9 - .L_8)
.L_8:
        /*000c*/ 	.word	0x00000000
        /*0010*/ 	.short	0x0002
        /*0012*/ 	.short	0x0010
        /*0014*/ 	.byte	0x00, 0xf5, 0x21, 0x00


	//----- nvinfo : EIATTR_KPARAM_INFO
	.align		4
.L_9:
        /*0018*/ 	.byte	0x04, 0x17
        /*001a*/ 	.short	(.L_11 - .L_10)
.L_10:
        /*001c*/ 	.word	0x00000000
        /*0020*/ 	.short	0x0001
        /*0022*/ 	.short	0x0008
        /*0024*/ 	.byte	0x00, 0xf5, 0x21, 0x00


	//----- nvinfo : EIATTR_KPARAM_INFO
	.align		4
.L_11:
        /*0028*/ 	.byte	0x04, 0x17
        /*002a*/ 	.short	(.L_13 - .L_12)
.L_12:
        /*002c*/ 	.word	0x00000000
        /*0030*/ 	.short	0x0000
        /*0032*/ 	.short	0x0000
        /*0034*/ 	.byte	0x00, 0xf5, 0x21, 0x00


	//----- nvinfo : EIATTR_SPARSE_MMA_MASK
	.align		4
.L_13:
        /*0038*/ 	.byte	0x03, 0x50
        /*003a*/ 	.short	0x0000


	//----- nvinfo : EIATTR_MAXREG_COUNT
	.align		4
        /*003c*/ 	.byte	0x03, 0x1b
        /*003e*/ 	.short	0x00ff


	//----- nvinfo : EIATTR_MERCURY_ISA_VERSION
	.align		4
        /*0040*/ 	.byte	0x03, 0x5f
        /*0042*/ 	.short	0x0101


	//----- nvinfo : EIATTR_VRC_CTA_INIT_COUNT
	.align		4
        /*0044*/ 	.byte	0x02, 0x4a
	.zero		1
	.zero		1


	//----- nvinfo : EIATTR_EXIT_INSTR_OFFSETS
	.align		4
        /*0048*/ 	.byte	0x04, 0x1c
        /*004a*/ 	.short	(.L_15 - .L_14)


	//   ....[0]....
.L_14:
        /*004c*/ 	.word	0x00000060


	//   ....[1]....
        /*0050*/ 	.word	0x00000120


	//----- nvinfo : EIATTR_CBANK_PARAM_SIZE
	.align		4
.L_15:
        /*0054*/ 	.byte	0x03, 0x19
        /*0056*/ 	.short	0x0018


	//----- nvinfo : EIATTR_PARAM_CBANK
	.align		4
        /*0058*/ 	.byte	0x04, 0x0a
        /*005a*/ 	.short	(.L_17 - .L_16)
	.align		4
.L_16:
        /*005c*/ 	.word	index@(.nv.constant0._Z14linearfunctionPiS_S_)
        /*0060*/ 	.short	0x0380
        /*0062*/ 	.short	0x0018


	//----- nvinfo : EIATTR_SW_WAR
	.align		4
.L_17:
        /*0064*/ 	.byte	0x04, 0x36
        /*0066*/ 	.short	(.L_19 - .L_18)
.L_18:
        /*0068*/ 	.word	0x00000008
.L_19:


//--------------------- .nv.callgraph             --------------------------
	.section	.nv.callgraph,"",@"SHT_CUDA_CALLGRAPH"
	.align	4
	.sectionentsize	8
	.align		4
        /*0000*/ 	.word	0x00000000
	.align		4
        /*0004*/ 	.word	0xffffffff
	.align		4
        /*0008*/ 	.word	0x00000000
	.align		4
        /*000c*/ 	.word	0xfffffffe
	.align		4
        /*0010*/ 	.word	0x00000000
	.align		4
        /*0014*/ 	.word	0xfffffffd
	.align		4
        /*0018*/ 	.word	0x00000000
	.align		4
        /*001c*/ 	.word	0xfffffffc


//--------------------- .text._Z14linearfunctionPiS_S_ --------------------------
	.section	.text._Z14linearfunctionPiS_S_,"ax",@progbits
	.align	128
        .global         _Z14linearfunctionPiS_S_
        .type           _Z14linearfunctionPiS_S_,@function
        .size           _Z14linearfunctionPiS_S_,(.L_x_1 - _Z14linearfunctionPiS_S_)
        .other          _Z14linearfunctionPiS_S_,@"STO_CUDA_ENTRY STV_DEFAULT"
_Z14linearfunctionPiS_S_:
.text._Z14linearfunctionPiS_S_:
[----:B------:R-:W-:Y:S01]  /*0000*/  LDC R1, c[0x0][0x37c] ;  /* 0x0000df00ff017b82 */ /* 0x000fe20000000800 */
[----:B------:R-:W0:Y:S01]  /*0010*/  S2R R9, SR_CTAID.X ;  /* 0x0000000000097919 */ /* 0x000e220000002500 */
[----:B------:R-:W0:Y:S01]  /*0020*/  LDCU UR4, c[0x0][0x360] ;  /* 0x00006c00ff0477ac */ /* 0x000e220008000800 */
[----:B------:R-:W0:Y:S02]  /*0030*/  S2R R0, SR_TID.X ;  /* 0x0000000000007919 */ /* 0x000e240000002100 */
[----:B0-----:R-:W-:-:S05]  /*0040*/  IMAD R9, R9, UR4, R0 ;  /* 0x0000000409097c24 */ /* 0x001fca000f8e0200 */
[----:B------:R-:W-:-:S13]  /*0050*/  ISETP.GT.AND P0, PT, R9, 0x4, PT ;  /* 0x000000040900780c */ /* 0x000fda0003f04270 */
[----:B------:R-:W-:Y:S05]  /*0060*/  @P0 EXIT ;  /* 0x000000000000094d */ /* 0x000fea0003800000 */
[----:B------:R-:W0:Y:S01]  /*0070*/  LDC.64 R4, c[0x0][0x380] ;  /* 0x0000e000ff047b82 */ /* 0x000e220000000a00 */
[----:B------:R-:W1:Y:S07]  /*0080*/  LDCU.64 UR4, c[0x0][0x358] ;  /* 0x00006b00ff0477ac */ /* 0x000e6e0008000a00 */
[----:B------:R-:W2:Y:S08]  /*0090*/  LDC.64 R6, c[0x0][0x388] ;  /* 0x0000e200ff067b82 */ /* 0x000eb00000000a00 */
[----:B------:R-:W3:Y:S01]  /*00a0*/  LDC.64 R2, c[0x0][0x390] ;  /* 0x0000e400ff027b82 */ /* 0x000ee20000000a00 */
[----:B0-----:R-:W-:-:S06]  /*00b0*/  IMAD.WIDE R4, R9, 0x4, R4 ;  /* 0x0000000409047825 */ /* 0x001fcc00078e0204 */
[----:B-1----:R-:W4:Y:S01]  /*00c0*/  LDG.E R5, desc[UR4][R4.64] ;  /* 0x0000000404057981 */ /* 0x002f22000c1e1900 */
[----:B--2---:R-:W-:-:S05]  /*00d0*/  IMAD.WIDE R6, R9, 0x4, R6 ;  /* 0x0000000409067825 */ /* 0x004fca00078e0206 */
[----:B------:R-:W4:Y:S04]  /*00e0*/  LDG.E R0, desc[UR4][R6.64] ;  /* 0x0000000406007981 */ /* 0x000f28000c1e1900 */
[----:B---3--:R-:W4:Y:S02]  /*00f0*/  LDG.E R2, desc[UR4][R2.64] ;  /* 0x0000000402027981 */ /* 0x008f24000c1e1900 */
[----:B----4-:R-:W-:-:S05]  /*0100*/  IMAD R9, R2, R5, R0 ;  /* 0x0000000502097224 */ /* 0x010fca00078e0200 */
[----:B------:R-:W-:Y:S01]  /*0110*/  STG.E desc[UR4][R6.64], R9 ;  /* 0x0000000906007986 */ /* 0x000fe2000c101904 */
[----:B------:R-:W-:Y:S05]  /*0120*/  EXIT ;  /* 0x000000000000794d */ /* 0x000fea0003800000 */
.L_x_0:
[----:B------:R-:W-:-:S00]  /*0130*/  BRA `(.L_x_0) ;  /* 0xfffffffc00fc7947 */ /* 0x000fc0000383ffff */
[----:B------:R-:W-:-:S00]  /*0140*/  NOP ;  /* 0x0000000000007918 */ /* 0x000fc00000000000 */
        /* <DEDUP_REMOVED lines=11> */
.L_x_1:


//--------------------- .nv.shared.reserved.0     --------------------------
	.section	.nv.shared.reserved.0,"aw",@nobits
	.weak		__nv_reservedSMEM_offset_0_alias
	.size		__nv_reservedSMEM_offset_0_alias, 0, 64
	.other		__nv_reservedSMEM_offset_0_alias,@"STO_CUDA_RESERVED_SHARED STV_DEFAULT"
__nv_reservedSMEM_offset_0_alias:
	.zero		0
	.zero		64


//--------------------- .nv.constant0._Z14linearfunctionPiS_S_ --------------------------
	.section	.nv.constant0._Z14linearfunctionPiS_S_,"a",@progbits
	.sectionflags	@""
	.align	4
.nv.constant0._Z14linearfunctionPiS_S_:
	.zero		920


//--------------------- SYMBOLS --------------------------

	.type		.nv.reservedSmem.offset0,@object
	.size		.nv.reservedSmem.offset0,0x4
